//
// Generated by NVIDIA NVVM Compiler
//
// Compiler Build ID: CL-36424714
// Cuda compilation tools, release 13.0, V13.0.88
// Based on NVVM 20.0.0
//

.version 9.0
.target sm_100
.address_size 64

	// .globl	_Z16flip2CoinsKernelPbi

.visible .entry _Z16flip2CoinsKernelPbi(
	.param .u64 .ptr .align 1 _Z16flip2CoinsKernelPbi_param_0,
	.param .u32 _Z16flip2CoinsKernelPbi_param_1
)
{
	.reg .pred 	%p<4>;
	.reg .b16 	%rs<5>;
	.reg .b32 	%r<7>;
	.reg .b64 	%rd<5>;

	ld.param.u64 	%rd1, [_Z16flip2CoinsKernelPbi_param_0];
	ld.param.u32 	%r2, [_Z16flip2CoinsKernelPbi_param_1];
	mov.u32 	%r3, %ctaid.x;
	mov.u32 	%r4, %ntid.x;
	mov.u32 	%r5, %tid.x;
	mad.lo.s32 	%r6, %r3, %r4, %r5;
	shl.b32 	%r1, %r6, 1;
	setp.ge.u32 	%p1, %r1, %r2;
	@%p1 bra 	$L__BB0_2;
	cvta.to.global.u64 	%rd2, %rd1;
	cvt.u64.u32 	%rd3, %r1;
	add.s64 	%rd4, %rd2, %rd3;
	ld.global.u8 	%rs1, [%rd4];
	setp.eq.s16 	%p2, %rs1, 0;
	selp.u16 	%rs2, 1, 0, %p2;
	st.global.u8 	[%rd4], %rs2;
	ld.global.u8 	%rs3, [%rd4+1];
	setp.eq.s16 	%p3, %rs3, 0;
	selp.u16 	%rs4, 1, 0, %p3;
	st.global.u8 	[%rd4+1], %rs4;
$L__BB0_2:
	ret;

}


// ===== COMPILED SASS (sm_100) =====

	.target	sm_100

	.elftype	@"ET_EXEC"


//--------------------- .note.nv.tkinfo           --------------------------
	.section	.note.nv.tkinfo,"",@"SHT_NOTE"
	.sectionflags	@"SHF_NOTE_NV_TKINFO"
	.tkinfo
        /*0018*/ 	.word	0x00000002
        /*0030*/ 	.string	""
        /*0030*/ 	.string	"ptxas"
        /*0030*/ 	.string	"Cuda compilation tools, release 13.0, V13.0.88"
        /*0030*/ 	.string	"Build cuda_13.0.r13.0/compiler.36424714_0"
        /*0030*/ 	.string	"-arch sm_100 -m 64 "



//--------------------- .note.nv.cuinfo           --------------------------
	.section	.note.nv.cuinfo,"",@"SHT_NOTE"
	.sectionflags	@"SHF_NOTE_NV_CUINFO"
        /*0018*/ 	.short	0x0002
        /*001a*/ 	.short	0x0064
        /*001c*/ 	.short	0x0082
	.zero		2


//--------------------- .nv.info                  --------------------------
	.section	.nv.info,"",@"SHT_CUDA_INFO"
	.align	4


	//----- nvinfo : EIATTR_REGCOUNT
	.align		4
        /*0000*/ 	.byte	0x04, 0x2f
        /*0002*/ 	.short	(.L_1 - .L_0)
	.align		4
.L_0:
        /*0004*/ 	.word	index@(_Z16flip2CoinsKernelPbi)
        /*0008*/ 	.word	0x0000000a


	//----- nvinfo : EIATTR_FRAME_SIZE
	.align		4
.L_1:
        /*000c*/ 	.byte	0x04, 0x11
        /*000e*/ 	.short	(.L_3 - .L_2)
	.align		4
.L_2:
        /*0010*/ 	.word	index@(_Z16flip2CoinsKernelPbi)
        /*0014*/ 	.word	0x00000000


	//----- nvinfo : EIATTR_MIN_STACK_SIZE
	.align		4
.L_3:
        /*0018*/ 	.byte	0x04, 0x12
        /*001a*/ 	.short	(.L_5 - .L_4)
	.align		4
.L_4:
        /*001c*/ 	.word	index@(_Z16flip2CoinsKernelPbi)
        /*0020*/ 	.word	0x00000000
.L_5:


//--------------------- .nv.compat                --------------------------
	.section	.nv.compat,"",@"SHT_CUDA_COMPAT_INFO"
	.align	4
        /*0000*/ 	.byte	0x02, 0x09, 0x00, 0x00, 0x02, 0x02, 0x01, 0x00, 0x02, 0x05, 0x05, 0x00, 0x03, 0x07, 0x01, 0x01
        /*0010*/ 	.byte	0x02, 0x03, 0x00, 0x00, 0x02, 0x06, 0x01, 0x00, 0x04, 0x0b, 0x08, 0x00, 0x09, 0x00, 0x00, 0x00
        /*0020*/ 	.byte	0x00, 0x00, 0x00, 0x00


//--------------------- .nv.info._Z16flip2CoinsKernelPbi --------------------------
	.section	.nv.info._Z16flip2CoinsKernelPbi,"",@"SHT_CUDA_INFO"
	.sectionflags	@""
	.align	4


	//----- nvinfo : EIATTR_CUDA_API_VERSION
	.align		4
        /*0000*/ 	.byte	0x04, 0x37
        /*0002*/ 	.short	(.L_7 - .L_6)
.L_6:
        /*0004*/ 	.word	0x00000082


	//----- nvinfo : EIATTR_KPARAM_INFO
	.align		4
.L_7:
        /*0008*/ 	.byte	0x04, 0x17
        /*000a*/ 	.short	(.L_9 - .L_8)
.L_8:
        /*000c*/ 	.word	0x00000000
        /*0010*/ 	.short	0x0001
        /*0012*/ 	.short	0x0008
        /*0014*/ 	.byte	0x00, 0xf0, 0x11, 0x00


	//----- nvinfo : EIATTR_KPARAM_INFO
	.align		4
.L_9:
        /*0018*/ 	.byte	0x04, 0x17
        /*001a*/ 	.short	(.L_11 - .L_10)
.L_10:
        /*001c*/ 	.word	0x00000000
        /*0020*/ 	.short	0x0000
        /*0022*/ 	.short	0x0000
        /*0024*/ 	.byte	0x00, 0xf5, 0x21, 0x00


	//----- nvinfo : EIATTR_SPARSE_MMA_MASK
	.align		4
.L_11:
        /*0028*/ 	.byte	0x03, 0x50
        /*002a*/ 	.short	0x0000


	//----- nvinfo : EIATTR_MAXREG_COUNT
	.align		4
        /*002c*/ 	.byte	0x03, 0x1b
        /*002e*/ 	.short	0x00ff


	//----- nvinfo : EIATTR_MERCURY_ISA_VERSION
	.align		4
        /*0030*/ 	.byte	0x03, 0x5f
        /*0032*/ 	.short	0x0101


	//----- nvinfo : EIATTR_VRC_CTA_INIT_COUNT
	.align		4
        /*0034*/ 	.byte	0x02, 0x4a
	.zero		1
	.zero		1


	//----- nvinfo : EIATTR_EXIT_INSTR_OFFSETS
	.align		4
        /*0038*/ 	.byte	0x04, 0x1c
        /*003a*/ 	.short	(.L_13 - .L_12)


	//   ....[0]....
.L_12:
        /*003c*/ 	.word	0x00000080


	//   ....[1]....
        /*0040*/ 	.word	0x00000150


	//----- nvinfo : EIATTR_CBANK_PARAM_SIZE
	.align		4
.L_13:
        /*0044*/ 	.byte	0x03, 0x19
        /*0046*/ 	.short	0x000c


	//----- nvinfo : EIATTR_PARAM_CBANK
	.align		4
        /*0048*/ 	.byte	0x04, 0x0a
        /*004a*/ 	.short	(.L_15 - .L_14)
	.align		4
.L_14:
        /*004c*/ 	.word	index@(.nv.constant0._Z16flip2CoinsKernelPbi)
        /*0050*/ 	.short	0x0380
        /*0052*/ 	.short	0x000c


	//----- nvinfo : EIATTR_SW_WAR
	.align		4
.L_15:
        /*0054*/ 	.byte	0x04, 0x36
        /*0056*/ 	.short	(.L_17 - .L_16)
.L_16:
        /*0058*/ 	.word	0x00000008
.L_17:


//--------------------- .nv.callgraph             --------------------------
	.section	.nv.callgraph,"",@"SHT_CUDA_CALLGRAPH"
	.align	4
	.sectionentsize	8
	.align		4
        /*0000*/ 	.word	0x00000000
	.align		4
        /*0004*/ 	.word	0xffffffff
	.align		4
        /*0008*/ 	.word	0x00000000
	.align		4
        /*000c*/ 	.word	0xfffffffe
	.align		4
        /*0010*/ 	.word	0x00000000
	.align		4
        /*0014*/ 	.word	0xfffffffd
	.align		4
        /*0018*/ 	.word	0x00000000
	.align		4
        /*001c*/ 	.word	0xfffffffc


//--------------------- .text._Z16flip2CoinsKernelPbi --------------------------
	.section	.text._Z16flip2CoinsKernelPbi,"ax",@progbits
	.align	128
        .global         _Z16flip2CoinsKernelPbi
        .type           _Z16flip2CoinsKernelPbi,@function
        .size           _Z16flip2CoinsKernelPbi,(.L_x_1 - _Z16flip2CoinsKernelPbi)
        .other          _Z16flip2CoinsKernelPbi,@"STO_CUDA_ENTRY STV_DEFAULT"
_Z16flip2CoinsKernelPbi:
.text._Z16flip2CoinsKernelPbi:
[----:B------:R-:W-:Y:S01]  /*0000*/  LDC R1, c[0x0][0x37c] ;  /* 0x0000df00ff017b82 */ /* 0x000fe20000000800 */
[----:B------:R-:W0:Y:S07]  /*0010*/  S2R R3, SR_TID.X ;  /* 0x0000000000037919 */ /* 0x000e2e0000002100 */
[----:B------:R-:W0:Y:S01]  /*0020*/  S2UR UR4, SR_CTAID.X ;  /* 0x00000000000479c3 */ /* 0x000e220000002500 */
[----:B------:R-:W1:Y:S07]  /*0030*/  LDCU UR5, c[0x0][0x388] ;  /* 0x00007100ff0577ac */ /* 0x000e6e0008000800 */
[----:B------:R-:W0:Y:S02]  /*0040*/  LDC R0, c[0x0][0x360] ;  /* 0x0000d800ff007b82 */ /* 0x000e240000000800 */
[----:B0-----:R-:W-:-:S04]  /*0050*/  IMAD R0, R0, UR4, R3 ;  /* 0x0000000400007c24 */ /* 0x001fc8000f8e0203 */
[----:B------:R-:W-:-:S05]  /*0060*/  IMAD.SHL.U32 R0, R0, 0x2, RZ ;  /* 0x0000000200007824 */ /* 0x000fca00078e00ff */
[----:B-1----:R-:W-:-:S13]  /*0070*/  ISETP.GE.U32.AND P0, PT, R0, UR5, PT ;  /* 0x0000000500007c0c */ /* 0x002fda000bf06070 */
[----:B------:R-:W-:Y:S05]  /*0080*/  @P0 EXIT ;  /* 0x000000000000094d */ /* 0x000fea0003800000 */
[----:B------:R-:W0:Y:S01]  /*0090*/  LDCU.64 UR6, c[0x0][0x380] ;  /* 0x00007000ff0677ac */ /* 0x000e220008000a00 */
[----:B------:R-:W1:Y:S01]  /*00a0*/  LDCU.64 UR4, c[0x0][0x358] ;  /* 0x00006b00ff0477ac */ /* 0x000e620008000a00 */
[----:B0-----:R-:W-:-:S05]  /*00b0*/  IADD3 R2, P0, PT, R0, UR6, RZ ;  /* 0x0000000600027c10 */ /* 0x001fca000ff1e0ff */
[----:B------:R-:W-:-:S05]  /*00c0*/  IMAD.X R3, RZ, RZ, UR7, P0 ;  /* 0x00000007ff037e24 */ /* 0x000fca00080e06ff */
[----:B-1----:R-:W2:Y:S04]  /*00d0*/  LDG.E.U8 R4, desc[UR4][R2.64] ;  /* 0x0000000402047981 */ /* 0x002ea8000c1e1100 */
[----:B------:R-:W3:Y:S01]  /*00e0*/  LDG.E.U8 R0, desc[UR4][R2.64+0x1] ;  /* 0x0000010402007981 */ /* 0x000ee2000c1e1100 */
[----:B--2---:R-:W-:Y:S02]  /*00f0*/  ISETP.NE.AND P0, PT, R4, RZ, PT ;  /* 0x000000ff0400720c */ /* 0x004fe40003f05270 */
[----:B---3--:R-:W-:Y:S02]  /*0100*/  ISETP.NE.AND P1, PT, R0, RZ, PT ;  /* 0x000000ff0000720c */ /* 0x008fe40003f25270 */
[----:B------:R-:W-:Y:S02]  /*0110*/  SEL R5, RZ, 0x1, P0 ;  /* 0x00000001ff057807 */ /* 0x000fe40000000000 */
[----:B------:R-:W-:-:S03]  /*0120*/  SEL R7, RZ, 0x1, P1 ;  /* 0x00000001ff077807 */ /* 0x000fc60000800000 */
[----:B------:R-:W-:Y:S04]  /*0130*/  STG.E.U8 desc[UR4][R2.64], R5 ;  /* 0x0000000502007986 */ /* 0x000fe8000c101104 */
[----:B------:R-:W-:Y:S01]  /*0140*/  STG.E.U8 desc[UR4][R2.64+0x1], R7 ;  /* 0x0000010702007986 */ /* 0x000fe2000c101104 */
[----:B------:R-:W-:Y:S05]  /*0150*/  EXIT ;  /* 0x000000000000794d */ /* 0x000fea0003800000 */
.L_x_0:
[----:B------:R-:W-:-:S00]  /*0160*/  BRA `(.L_x_0) ;  /* 0xfffffffc00fc7947 */ /* 0x000fc0000383ffff */
[----:B------:R-:W-:-:S00]  /*0170*/  NOP ;  /* 0x0000000000007918 */ /* 0x000fc00000000000 */
        /* <DEDUP_REMOVED lines=8> */
.L_x_1:


//--------------------- .nv.shared.reserved.0     --------------------------
	.section	.nv.shared.reserved.0,"aw",@nobits
	.weak		__nv_reservedSMEM_offset_0_alias
	.size		__nv_reservedSMEM_offset_0_alias, 0, 64
	.other		__nv_reservedSMEM_offset_0_alias,@"STO_CUDA_RESERVED_SHARED STV_DEFAULT"
__nv_reservedSMEM_offset_0_alias:
	.zero		0
	.zero		64


//--------------------- .nv.constant0._Z16flip2CoinsKernelPbi --------------------------
	.section	.nv.constant0._Z16flip2CoinsKernelPbi,"a",@progbits
	.sectionflags	@""
	.align	4
.nv.constant0._Z16flip2CoinsKernelPbi:
	.zero		908


//--------------------- SYMBOLS --------------------------

	.type		.nv.reservedSmem.offset0,@object
	.size		.nv.reservedSmem.offset0,0x4
